	.headerflags	@"EF_CUDA_TEXMODE_UNIFIED EF_CUDA_64BIT_ADDRESS EF_CUDA_ACCELERATORS EF_CUDA_SM90 EF_CUDA_VIRTUAL_SM(EF_CUDA_SM90)"
	.elftype	@"ET_EXEC"


//--------------------- .nv.info                  --------------------------
	.section	.nv.info,"",@"SHT_CUDA_INFO"
	.align	4


	//----- nvinfo : EIATTR_REGCOUNT
	.align		4
        /*0000*/ 	.byte	0x04, 0x2f
        /*0002*/ 	.short	(.L_3 - .L_2)
	.align		4
.L_2:
        /*0004*/ 	.word	index@(triton_poi_fused__native_batch_norm_legit_no_training_hardtanh_5)
        /*0008*/ 	.word	0x00000012


	//----- nvinfo : EIATTR_MIN_STACK_SIZE
	.align		4
.L_3:
        /*000c*/ 	.byte	0x04, 0x12
        /*000e*/ 	.short	(.L_5 - .L_4)
	.align		4
.L_4:
        /*0010*/ 	.word	index@(triton_poi_fused__native_batch_norm_legit_no_training_hardtanh_5)
        /*0014*/ 	.word	0x00000000


	//----- nvinfo : EIATTR_FRAME_SIZE
	.align		4
.L_5:
        /*0018*/ 	.byte	0x04, 0x11
        /*001a*/ 	.short	(.L_7 - .L_6)
	.align		4
.L_6:
        /*001c*/ 	.word	index@(triton_poi_fused__native_batch_norm_legit_no_training_hardtanh_5)
        /*0020*/ 	.word	0x00000000


	//----- nvinfo : EIATTR_MIN_STACK_SIZE
	.align		4
.L_7:
        /*0024*/ 	.byte	0x04, 0x12
        /*0026*/ 	.short	(.L_9 - .L_8)
	.align		4
.L_8:
        /*0028*/ 	.word	index@(triton_poi_fused__native_batch_norm_legit_no_training_hardtanh_5)
        /*002c*/ 	.word	0x00000000
.L_9:


//--------------------- .nv.info.triton_poi_fused__native_batch_norm_legit_no_training_hardtanh_5 --------------------------
	.section	.nv.info.triton_poi_fused__native_batch_norm_legit_no_training_hardtanh_5,"",@"SHT_CUDA_INFO"
	.sectionflags	@""
	.align	4


	//----- nvinfo : EIATTR_CUDA_API_VERSION
	.align		4
        /*0000*/ 	.byte	0x04, 0x37
        /*0002*/ 	.short	(.L_11 - .L_10)
.L_10:
        /*0004*/ 	.word	0x0000007c


	//----- nvinfo : EIATTR_KPARAM_INFO
	.align		4
.L_11:
        /*0008*/ 	.byte	0x04, 0x17
        /*000a*/ 	.short	(.L_13 - .L_12)
.L_12:
        /*000c*/ 	.word	0x00000000
        /*0010*/ 	.short	0x0006
        /*0012*/ 	.short	0x0030
        /*0014*/ 	.byte	0x00, 0xf0, 0x11, 0x00


	//----- nvinfo : EIATTR_KPARAM_INFO
	.align		4
.L_13:
        /*0018*/ 	.byte	0x04, 0x17
        /*001a*/ 	.short	(.L_15 - .L_14)
.L_14:
        /*001c*/ 	.word	0x00000000
        /*0020*/ 	.short	0x0005
        /*0022*/ 	.short	0x0028
        /*0024*/ 	.byte	0x00, 0xf4, 0x21, 0x00


	//----- nvinfo : EIATTR_KPARAM_INFO
	.align		4
.L_15:
        /*0028*/ 	.byte	0x04, 0x17
        /*002a*/ 	.short	(.L_17 - .L_16)
.L_16:
        /*002c*/ 	.word	0x00000000
        /*0030*/ 	.short	0x0004
        /*0032*/ 	.short	0x0020
        /*0034*/ 	.byte	0x00, 0xf4, 0x21, 0x00


	//----- nvinfo : EIATTR_KPARAM_INFO
	.align		4
.L_17:
        /*0038*/ 	.byte	0x04, 0x17
        /*003a*/ 	.short	(.L_19 - .L_18)
.L_18:
        /*003c*/ 	.word	0x00000000
        /*0040*/ 	.short	0x0003
        /*0042*/ 	.short	0x0018
        /*0044*/ 	.byte	0x00, 0xf4, 0x21, 0x00


	//----- nvinfo : EIATTR_KPARAM_INFO
	.align		4
.L_19:
        /*0048*/ 	.byte	0x04, 0x17
        /*004a*/ 	.short	(.L_21 - .L_20)
.L_20:
        /*004c*/ 	.word	0x00000000
        /*0050*/ 	.short	0x0002
        /*0052*/ 	.short	0x0010
        /*0054*/ 	.byte	0x00, 0xf4, 0x21, 0x00


	//----- nvinfo : EIATTR_KPARAM_INFO
	.align		4
.L_21:
        /*0058*/ 	.byte	0x04, 0x17
        /*005a*/ 	.short	(.L_23 - .L_22)
.L_22:
        /*005c*/ 	.word	0x00000000
        /*0060*/ 	.short	0x0001
        /*0062*/ 	.short	0x0008
        /*0064*/ 	.byte	0x00, 0xf4, 0x21, 0x00


	//----- nvinfo : EIATTR_KPARAM_INFO
	.align		4
.L_23:
        /*0068*/ 	.byte	0x04, 0x17
        /*006a*/ 	.short	(.L_25 - .L_24)
.L_24:
        /*006c*/ 	.word	0x00000000
        /*0070*/ 	.short	0x0000
        /*0072*/ 	.short	0x0000
        /*0074*/ 	.byte	0x00, 0xf4, 0x21, 0x00


	//----- nvinfo : EIATTR_SPARSE_MMA_MASK
	.align		4
.L_25:
        /*0078*/ 	.byte	0x03, 0x50
        /*007a*/ 	.short	0x0000


	//----- nvinfo : EIATTR_MAXREG_COUNT
	.align		4
        /*007c*/ 	.byte	0x03, 0x1b
        /*007e*/ 	.short	0x00ff


	//----- nvinfo : EIATTR_EXIT_INSTR_OFFSETS
	.align		4
        /*0080*/ 	.byte	0x04, 0x1c
        /*0082*/ 	.short	(.L_27 - .L_26)


	//   ....[0]....
.L_26:
        /*0084*/ 	.word	0x00000320


	//   ....[1]....
        /*0088*/ 	.word	0x00000340


	//----- nvinfo : EIATTR_REQNTID
	.align		4
.L_27:
        /*008c*/ 	.byte	0x04, 0x10
        /*008e*/ 	.short	(.L_29 - .L_28)
.L_28:
        /*0090*/ 	.word	0x00000080
        /*0094*/ 	.word	0x00000001
        /*0098*/ 	.word	0x00000001


	//----- nvinfo : EIATTR_CBANK_PARAM_SIZE
	.align		4
.L_29:
        /*009c*/ 	.byte	0x03, 0x19
        /*009e*/ 	.short	0x0034


	//----- nvinfo : EIATTR_PARAM_CBANK
	.align		4
        /*00a0*/ 	.byte	0x04, 0x0a
        /*00a2*/ 	.short	(.L_31 - .L_30)
	.align		4
.L_30:
        /*00a4*/ 	.word	index@(.nv.constant0.triton_poi_fused__native_batch_norm_legit_no_training_hardtanh_5)
        /*00a8*/ 	.short	0x0210
        /*00aa*/ 	.short	0x0034


	//----- nvinfo : EIATTR_SW_WAR
	.align		4
.L_31:
        /*00ac*/ 	.byte	0x04, 0x36
        /*00ae*/ 	.short	(.L_33 - .L_32)
.L_32:
        /*00b0*/ 	.word	0x00000008
.L_33:


//--------------------- .nv.callgraph             --------------------------
	.section	.nv.callgraph,"",@"SHT_CUDA_CALLGRAPH"
	.align	4
	.sectionentsize	8
	.align		4
        /*0000*/ 	.word	0x00000000
	.align		4
        /*0004*/ 	.word	0xffffffff
	.align		4
        /*0008*/ 	.word	0x00000000
	.align		4
        /*000c*/ 	.word	0xfffffffe
	.align		4
        /*0010*/ 	.word	0x00000000
	.align		4
        /*0014*/ 	.word	0xfffffffd
	.align		4
        /*0018*/ 	.word	0x00000000
	.align		4
        /*001c*/ 	.word	0xfffffffc


//--------------------- .nv.constant4             --------------------------
	.section	.nv.constant4,"a",@progbits
	.align	8
	.align		8
.nv.constant4:
        /*0000*/ 	.dword	_$_str
	.align		8
        /*0008*/ 	.dword	_$_str_$_2


//--------------------- .text.triton_poi_fused__native_batch_norm_legit_no_training_hardtanh_5 --------------------------
	.section	.text.triton_poi_fused__native_batch_norm_legit_no_training_hardtanh_5,"ax",@progbits
	.align	128
        .global         triton_poi_fused__native_batch_norm_legit_no_training_hardtanh_5
        .type           triton_poi_fused__native_batch_norm_legit_no_training_hardtanh_5,@function
        .size           triton_poi_fused__native_batch_norm_legit_no_training_hardtanh_5,(.L_x_1 - triton_poi_fused__native_batch_norm_legit_no_training_hardtanh_5)
        .other          triton_poi_fused__native_batch_norm_legit_no_training_hardtanh_5,@"STO_CUDA_ENTRY STV_DEFAULT"
triton_poi_fused__native_batch_norm_legit_no_training_hardtanh_5:
.text.triton_poi_fused__native_batch_norm_legit_no_training_hardtanh_5:
[----:B------:R-:W0:Y:S01]  /*0000*/  LDC R1, c[0x0][0x28] ;  /* 0x00000a00ff017b82 */ /* 0x000e220000000800 */
[----:B------:R-:W1:Y:S07]  /*0010*/  S2R R0, SR_TID.X ;  /* 0x0000000000007919 */ /* 0x000e6e0000002100 */
[----:B------:R-:W2:Y:S01]  /*0020*/  LDC.64 R6, c[0x0][0x220] ;  /* 0x00008800ff067b82 */ /* 0x000ea20000000a00 */
[----:B------:R-:W-:Y:S01]  /*0030*/  CS2R R14, SRZ ;  /* 0x00000000000e7805 */ /* 0x000fe2000001ff00 */
[----:B------:R-:W-:Y:S01]  /*0040*/  ULDC.64 UR4, c[0x0][0x208] ;  /* 0x0000820000047ab9 */ /* 0x000fe20000000a00 */
[----:B------:R-:W3:Y:S05]  /*0050*/  S2R R3, SR_CTAID.X ;  /* 0x0000000000037919 */ /* 0x000eea0000002500 */
[----:B------:R-:W4:Y:S08]  /*0060*/  LDC.64 R4, c[0x0][0x218] ;  /* 0x00008600ff047b82 */ /* 0x000f300000000a00 */
[----:B------:R-:W5:Y:S08]  /*0070*/  LDC.64 R8, c[0x0][0x228] ;  /* 0x00008a00ff087b82 */ /* 0x000f700000000a00 */
[----:B------:R-:W5:Y:S01]  /*0080*/  LDC.64 R10, c[0x0][0x230] ;  /* 0x00008c00ff0a7b82 */ /* 0x000f620000000a00 */
[----:B-1----:R-:W-:-:S04]  /*0090*/  LOP3.LUT R0, R0, 0x7f, RZ, 0xc0, !PT ;  /* 0x0000007f00007812 */ /* 0x002fc800078ec0ff */
[----:B---3--:R-:W-:-:S04]  /*00a0*/  LEA R0, R3, R0, 0x7 ;  /* 0x0000000003007211 */ /* 0x008fc800078e38ff */
[C---:B------:R-:W-:Y:S01]  /*00b0*/  ISETP.GE.AND P0, PT, R0.reuse, 0x1800, PT ;  /* 0x000018000000780c */ /* 0x040fe20003f06270 */
[----:B------:R-:W-:-:S05]  /*00c0*/  IMAD.HI R2, R0, 0x2aaaaaab, RZ ;  /* 0x2aaaaaab00027827 */ /* 0x000fca00078e02ff */
[----:B------:R-:W-:-:S04]  /*00d0*/  SHF.R.U32.HI R3, RZ, 0x1f, R2 ;  /* 0x0000001fff037819 */ /* 0x000fc80000011602 */
[----:B------:R-:W-:-:S05]  /*00e0*/  LEA.HI R3, R2, R3, RZ, 0x1c ;  /* 0x0000000302037211 */ /* 0x000fca00078fe0ff */
[----:B------:R-:W-:Y:S02]  /*00f0*/  IMAD R13, R3, -0x60, R0 ;  /* 0xffffffa0030d7824 */ /* 0x000fe400078e0200 */
[----:B------:R-:W1:Y:S02]  /*0100*/  LDC.64 R2, c[0x0][0x210] ;  /* 0x00008400ff027b82 */ /* 0x000e640000000a00 */
[----:B--2---:R-:W-:-:S05]  /*0110*/  IMAD.WIDE R6, R13, 0x4, R6 ;  /* 0x000000040d067825 */ /* 0x004fca00078e0206 */
[----:B------:R5:W2:Y:S01]  /*0120*/  @!P0 LDG.E.EL R14, desc[UR4][R6.64] ;  /* 0x00000004060e8981 */ /* 0x000aa2000c2e1900 */
[----:B------:R-:W-:Y:S01]  /*0130*/  HFMA2.MMA R12, -RZ, RZ, 0, 0 ;  /* 0x00000000ff0c7435 */ /* 0x000fe200000001ff */
[----:B----4-:R-:W-:-:S05]  /*0140*/  IMAD.WIDE R4, R13, 0x4, R4 ;  /* 0x000000040d047825 */ /* 0x010fca00078e0204 */
[----:B------:R-:W3:Y:S01]  /*0150*/  @!P0 LDG.E.EL R15, desc[UR4][R4.64] ;  /* 0x00000004040f8981 */ /* 0x000ee2000c2e1900 */
[----:B-----5:R-:W-:-:S04]  /*0160*/  IMAD.WIDE R6, R13, 0x4, R8 ;  /* 0x000000040d067825 */ /* 0x020fc800078e0208 */
[----:B-1----:R-:W-:-:S04]  /*0170*/  IMAD.WIDE R2, R0, 0x4, R2 ;  /* 0x0000000400027825 */ /* 0x002fc800078e0202 */
[----:B0-----:R-:W-:Y:S01]  /*0180*/  IMAD.WIDE R8, R13, 0x4, R10 ;  /* 0x000000040d087825 */ /* 0x001fe200078e020a */
[----:B------:R0:W3:Y:S01]  /*0190*/  @!P0 LDG.E R12, desc[UR4][R2.64] ;  /* 0x00000004020c8981 */ /* 0x0000e2000c1e1900 */
[----:B------:R-:W-:-:S06]  /*01a0*/  CS2R R10, SRZ ;  /* 0x00000000000a7805 */ /* 0x000fcc000001ff00 */
[----:B------:R-:W4:Y:S04]  /*01b0*/  @!P0 LDG.E.EL R10, desc[UR4][R6.64] ;  /* 0x00000004060a8981 */ /* 0x000f28000c2e1900 */
[----:B------:R-:W4:Y:S01]  /*01c0*/  @!P0 LDG.E.EL R11, desc[UR4][R8.64] ;  /* 0x00000004080b8981 */ /* 0x000f22000c2e1900 */
[----:B0-----:R-:W-:Y:S01]  /*01d0*/  MOV R2, 0x3e800000 ;  /* 0x3e80000000027802 */ /* 0x001fe20000000f00 */
[----:B--2---:R-:W-:-:S04]  /*01e0*/  FADD R14, R14, 9.9999997473787516356e-06 ;  /* 0x3727c5ac0e0e7421 */ /* 0x004fc80000000000 */
[----:B------:R-:W0:Y:S02]  /*01f0*/  MUFU.SQRT R13, R14 ;  /* 0x0000000e000d7308 */ /* 0x000e240000002000 */
[C---:B0-----:R-:W-:Y:S02]  /*0200*/  FSETP.GT.AND P1, PT, R13.reuse, 8.50705917302346158658e+37, PT ;  /* 0x7e8000000d00780b */ /* 0x041fe40003f24000 */
[----:B------:R-:W-:-:S11]  /*0210*/  FSETP.GEU.AND P2, PT, R13, 1.175494350822287508e-38, PT ;  /* 0x008000000d00780b */ /* 0x000fd60003f4e000 */
[----:B------:R-:W-:-:S04]  /*0220*/  @P1 FMUL R13, R13, 0.25 ;  /* 0x3e8000000d0d1820 */ /* 0x000fc80000400000 */
[----:B------:R-:W-:-:S06]  /*0230*/  @!P2 FMUL R13, R13, 16777216 ;  /* 0x4b8000000d0da820 */ /* 0x000fcc0000400000 */
[----:B------:R-:W0:Y:S01]  /*0240*/  MUFU.RCP R13, R13 ;  /* 0x0000000d000d7308 */ /* 0x000e220000001000 */
[----:B------:R-:W-:Y:S01]  /*0250*/  FSEL R2, R2, 1, P1 ;  /* 0x3f80000002027808 */ /* 0x000fe20000800000 */
[----:B---3--:R-:W-:-:S04]  /*0260*/  FADD R12, -R15, R12 ;  /* 0x0000000c0f0c7221 */ /* 0x008fc80000000100 */
[----:B------:R-:W-:-:S04]  /*0270*/  @!P2 FMUL R2, R2, 16777216 ;  /* 0x4b8000000202a820 */ /* 0x000fc80000400000 */
[----:B0-----:R-:W-:-:S04]  /*0280*/  FMUL R3, R13, R2 ;  /* 0x000000020d037220 */ /* 0x001fc80000400000 */
[----:B------:R-:W-:Y:S02]  /*0290*/  FMUL R12, R12, R3 ;  /* 0x000000030c0c7220 */ /* 0x000fe40000400000 */
[----:B------:R-:W0:Y:S02]  /*02a0*/  LDC.64 R2, c[0x0][0x238] ;  /* 0x00008e00ff027b82 */ /* 0x000e240000000a00 */
[----:B----4-:R-:W-:-:S05]  /*02b0*/  FFMA R10, R12, R10, R11 ;  /* 0x0000000a0c0a7223 */ /* 0x010fca000000000b */
[----:B------:R-:W-:-:S04]  /*02c0*/  FSETP.GTU.AND P1, PT, R10, RZ, PT ;  /* 0x000000ff0a00720b */ /* 0x000fc80003f2c000 */
[----:B------:R-:W-:-:S04]  /*02d0*/  FSEL R5, R10, RZ, P1 ;  /* 0x000000ff0a057208 */ /* 0x000fc80000800000 */
[C---:B------:R-:W-:Y:S02]  /*02e0*/  FSETP.GEU.AND P2, PT, R5.reuse, 6, PT ;  /* 0x40c000000500780b */ /* 0x040fe40003f4e000 */
[----:B------:R-:W-:Y:S01]  /*02f0*/  FSETP.NAN.AND P1, PT, R5, R5, PT ;  /* 0x000000050500720b */ /* 0x000fe20003f28000 */
[----:B0-----:R-:W-:-:S10]  /*0300*/  IMAD.WIDE R2, R0, 0x4, R2 ;  /* 0x0000000400027825 */ /* 0x001fd400078e0202 */
[----:B------:R-:W-:Y:S01]  /*0310*/  @P2 SEL R5, R5, 0x40c00000, P1 ;  /* 0x40c0000005052807 */ /* 0x000fe20000800000 */
[----:B------:R-:W-:Y:S06]  /*0320*/  @P0 EXIT ;  /* 0x000000000000094d */ /* 0x000fec0003800000 */
[----:B------:R-:W-:Y:S01]  /*0330*/  STG.E desc[UR4][R2.64], R5 ;  /* 0x0000000502007986 */ /* 0x000fe2000c101904 */
[----:B------:R-:W-:Y:S05]  /*0340*/  EXIT ;  /* 0x000000000000794d */ /* 0x000fea0003800000 */
.L_x_0:
[----:B------:R-:W-:-:S00]  /*0350*/  BRA `(.L_x_0) ;  /* 0xfffffffc00fc7947 */ /* 0x000fc0000383ffff */
[----:B------:R-:W-:-:S00]  /*0360*/  NOP ;  /* 0x0000000000007918 */ /* 0x000fc00000000000 */
        /* <DEDUP_REMOVED lines=9> */
.L_x_1:


//--------------------- .nv.global.init           --------------------------
	.section	.nv.global.init,"aw",@progbits
.nv.global.init:
	.type		_$_str,@object
	.size		_$_str,(_$_str_$_2 - _$_str)
_$_str:
        /*0000*/ 	.byte	0x5f, 0x5f, 0x43, 0x55, 0x44, 0x41, 0x5f, 0x46, 0x54, 0x5a, 0x00
	.type		_$_str_$_2,@object
	.size		_$_str_$_2,(.L_1 - _$_str_$_2)
_$_str_$_2:
        /*000b*/ 	.byte	0x5f, 0x5f, 0x43, 0x55, 0x44, 0x41, 0x5f, 0x50, 0x52, 0x45, 0x43, 0x5f, 0x53, 0x51, 0x52, 0x54
        /*001b*/ 	.byte	0x00
.L_1:


//--------------------- .nv.constant0.triton_poi_fused__native_batch_norm_legit_no_training_hardtanh_5 --------------------------
	.section	.nv.constant0.triton_poi_fused__native_batch_norm_legit_no_training_hardtanh_5,"a",@progbits
	.sectionflags	@""
	.align	4
.nv.constant0.triton_poi_fused__native_batch_norm_legit_no_training_hardtanh_5:
	.zero		580
